	.headerflags	@"EF_CUDA_TEXMODE_UNIFIED EF_CUDA_64BIT_ADDRESS EF_CUDA_ACCELERATORS EF_CUDA_SM90 EF_CUDA_VIRTUAL_SM(EF_CUDA_SM90)"
	.elftype	@"ET_EXEC"


//--------------------- .nv.info                  --------------------------
	.section	.nv.info,"",@"SHT_CUDA_INFO"
	.align	4


	//----- nvinfo : EIATTR_REGCOUNT
	.align		4
        /*0000*/ 	.byte	0x04, 0x2f
        /*0002*/ 	.short	(.L_3 - .L_2)
	.align		4
.L_2:
        /*0004*/ 	.word	index@(triton_poi_fused__native_batch_norm_legit_no_training_add_mul_7)
        /*0008*/ 	.word	0x00000030


	//----- nvinfo : EIATTR_MIN_STACK_SIZE
	.align		4
.L_3:
        /*000c*/ 	.byte	0x04, 0x12
        /*000e*/ 	.short	(.L_5 - .L_4)
	.align		4
.L_4:
        /*0010*/ 	.word	index@(triton_poi_fused__native_batch_norm_legit_no_training_add_mul_7)
        /*0014*/ 	.word	0x00000000


	//----- nvinfo : EIATTR_FRAME_SIZE
	.align		4
.L_5:
        /*0018*/ 	.byte	0x04, 0x11
        /*001a*/ 	.short	(.L_7 - .L_6)
	.align		4
.L_6:
        /*001c*/ 	.word	index@(triton_poi_fused__native_batch_norm_legit_no_training_add_mul_7)
        /*0020*/ 	.word	0x00000000


	//----- nvinfo : EIATTR_MIN_STACK_SIZE
	.align		4
.L_7:
        /*0024*/ 	.byte	0x04, 0x12
        /*0026*/ 	.short	(.L_9 - .L_8)
	.align		4
.L_8:
        /*0028*/ 	.word	index@(triton_poi_fused__native_batch_norm_legit_no_training_add_mul_7)
        /*002c*/ 	.word	0x00000000
.L_9:


//--------------------- .nv.info.triton_poi_fused__native_batch_norm_legit_no_training_add_mul_7 --------------------------
	.section	.nv.info.triton_poi_fused__native_batch_norm_legit_no_training_add_mul_7,"",@"SHT_CUDA_INFO"
	.sectionflags	@""
	.align	4


	//----- nvinfo : EIATTR_CUDA_API_VERSION
	.align		4
        /*0000*/ 	.byte	0x04, 0x37
        /*0002*/ 	.short	(.L_11 - .L_10)
.L_10:
        /*0004*/ 	.word	0x0000007c


	//----- nvinfo : EIATTR_KPARAM_INFO
	.align		4
.L_11:
        /*0008*/ 	.byte	0x04, 0x17
        /*000a*/ 	.short	(.L_13 - .L_12)
.L_12:
        /*000c*/ 	.word	0x00000000
        /*0010*/ 	.short	0x0009
        /*0012*/ 	.short	0x0048
        /*0014*/ 	.byte	0x00, 0xf0, 0x11, 0x00


	//----- nvinfo : EIATTR_KPARAM_INFO
	.align		4
.L_13:
        /*0018*/ 	.byte	0x04, 0x17
        /*001a*/ 	.short	(.L_15 - .L_14)
.L_14:
        /*001c*/ 	.word	0x00000000
        /*0020*/ 	.short	0x0008
        /*0022*/ 	.short	0x0040
        /*0024*/ 	.byte	0x00, 0xf4, 0x21, 0x00


	//----- nvinfo : EIATTR_KPARAM_INFO
	.align		4
.L_15:
        /*0028*/ 	.byte	0x04, 0x17
        /*002a*/ 	.short	(.L_17 - .L_16)
.L_16:
        /*002c*/ 	.word	0x00000000
        /*0030*/ 	.short	0x0007
        /*0032*/ 	.short	0x0038
        /*0034*/ 	.byte	0x00, 0xf4, 0x21, 0x00


	//----- nvinfo : EIATTR_KPARAM_INFO
	.align		4
.L_17:
        /*0038*/ 	.byte	0x04, 0x17
        /*003a*/ 	.short	(.L_19 - .L_18)
.L_18:
        /*003c*/ 	.word	0x00000000
        /*0040*/ 	.short	0x0006
        /*0042*/ 	.short	0x0030
        /*0044*/ 	.byte	0x00, 0xf4, 0x21, 0x00


	//----- nvinfo : EIATTR_KPARAM_INFO
	.align		4
.L_19:
        /*0048*/ 	.byte	0x04, 0x17
        /*004a*/ 	.short	(.L_21 - .L_20)
.L_20:
        /*004c*/ 	.word	0x00000000
        /*0050*/ 	.short	0x0005
        /*0052*/ 	.short	0x0028
        /*0054*/ 	.byte	0x00, 0xf4, 0x21, 0x00


	//----- nvinfo : EIATTR_KPARAM_INFO
	.align		4
.L_21:
        /*0058*/ 	.byte	0x04, 0x17
        /*005a*/ 	.short	(.L_23 - .L_22)
.L_22:
        /*005c*/ 	.word	0x00000000
        /*0060*/ 	.short	0x0004
        /*0062*/ 	.short	0x0020
        /*0064*/ 	.byte	0x00, 0xf4, 0x21, 0x00


	//----- nvinfo : EIATTR_KPARAM_INFO
	.align		4
.L_23:
        /*0068*/ 	.byte	0x04, 0x17
        /*006a*/ 	.short	(.L_25 - .L_24)
.L_24:
        /*006c*/ 	.word	0x00000000
        /*0070*/ 	.short	0x0003
        /*0072*/ 	.short	0x0018
        /*0074*/ 	.byte	0x00, 0xf4, 0x21, 0x00


	//----- nvinfo : EIATTR_KPARAM_INFO
	.align		4
.L_25:
        /*0078*/ 	.byte	0x04, 0x17
        /*007a*/ 	.short	(.L_27 - .L_26)
.L_26:
        /*007c*/ 	.word	0x00000000
        /*0080*/ 	.short	0x0002
        /*0082*/ 	.short	0x0010
        /*0084*/ 	.byte	0x00, 0xf4, 0x21, 0x00


	//----- nvinfo : EIATTR_KPARAM_INFO
	.align		4
.L_27:
        /*0088*/ 	.byte	0x04, 0x17
        /*008a*/ 	.short	(.L_29 - .L_28)
.L_28:
        /*008c*/ 	.word	0x00000000
        /*0090*/ 	.short	0x0001
        /*0092*/ 	.short	0x0008
        /*0094*/ 	.byte	0x00, 0xf4, 0x21, 0x00


	//----- nvinfo : EIATTR_KPARAM_INFO
	.align		4
.L_29:
        /*0098*/ 	.byte	0x04, 0x17
        /*009a*/ 	.short	(.L_31 - .L_30)
.L_30:
        /*009c*/ 	.word	0x00000000
        /*00a0*/ 	.short	0x0000
        /*00a2*/ 	.short	0x0000
        /*00a4*/ 	.byte	0x00, 0xf4, 0x21, 0x00


	//----- nvinfo : EIATTR_SPARSE_MMA_MASK
	.align		4
.L_31:
        /*00a8*/ 	.byte	0x03, 0x50
        /*00aa*/ 	.short	0x0000


	//----- nvinfo : EIATTR_MAXREG_COUNT
	.align		4
        /*00ac*/ 	.byte	0x03, 0x1b
        /*00ae*/ 	.short	0x00ff


	//----- nvinfo : EIATTR_EXIT_INSTR_OFFSETS
	.align		4
        /*00b0*/ 	.byte	0x04, 0x1c
        /*00b2*/ 	.short	(.L_33 - .L_32)


	//   ....[0]....
.L_32:
        /*00b4*/ 	.word	0x00000c30


	//----- nvinfo : EIATTR_REQNTID
	.align		4
.L_33:
        /*00b8*/ 	.byte	0x04, 0x10
        /*00ba*/ 	.short	(.L_35 - .L_34)
.L_34:
        /*00bc*/ 	.word	0x00000080
        /*00c0*/ 	.word	0x00000001
        /*00c4*/ 	.word	0x00000001


	//----- nvinfo : EIATTR_CBANK_PARAM_SIZE
	.align		4
.L_35:
        /*00c8*/ 	.byte	0x03, 0x19
        /*00ca*/ 	.short	0x004c


	//----- nvinfo : EIATTR_PARAM_CBANK
	.align		4
        /*00cc*/ 	.byte	0x04, 0x0a
        /*00ce*/ 	.short	(.L_37 - .L_36)
	.align		4
.L_36:
        /*00d0*/ 	.word	index@(.nv.constant0.triton_poi_fused__native_batch_norm_legit_no_training_add_mul_7)
        /*00d4*/ 	.short	0x0210
        /*00d6*/ 	.short	0x004c


	//----- nvinfo : EIATTR_SW_WAR
	.align		4
.L_37:
        /*00d8*/ 	.byte	0x04, 0x36
        /*00da*/ 	.short	(.L_39 - .L_38)
.L_38:
        /*00dc*/ 	.word	0x00000008
.L_39:


//--------------------- .nv.callgraph             --------------------------
	.section	.nv.callgraph,"",@"SHT_CUDA_CALLGRAPH"
	.align	4
	.sectionentsize	8
	.align		4
        /*0000*/ 	.word	0x00000000
	.align		4
        /*0004*/ 	.word	0xffffffff
	.align		4
        /*0008*/ 	.word	0x00000000
	.align		4
        /*000c*/ 	.word	0xfffffffe
	.align		4
        /*0010*/ 	.word	0x00000000
	.align		4
        /*0014*/ 	.word	0xfffffffd
	.align		4
        /*0018*/ 	.word	0x00000000
	.align		4
        /*001c*/ 	.word	0xfffffffc


//--------------------- .nv.constant4             --------------------------
	.section	.nv.constant4,"a",@progbits
	.align	8
	.align		8
.nv.constant4:
        /*0000*/ 	.dword	_$_str
	.align		8
        /*0008*/ 	.dword	_$_str_$_2


//--------------------- .text.triton_poi_fused__native_batch_norm_legit_no_training_add_mul_7 --------------------------
	.section	.text.triton_poi_fused__native_batch_norm_legit_no_training_add_mul_7,"ax",@progbits
	.align	128
        .global         triton_poi_fused__native_batch_norm_legit_no_training_add_mul_7
        .type           triton_poi_fused__native_batch_norm_legit_no_training_add_mul_7,@function
        .size           triton_poi_fused__native_batch_norm_legit_no_training_add_mul_7,(.L_x_1 - triton_poi_fused__native_batch_norm_legit_no_training_add_mul_7)
        .other          triton_poi_fused__native_batch_norm_legit_no_training_add_mul_7,@"STO_CUDA_ENTRY STV_DEFAULT"
triton_poi_fused__native_batch_norm_legit_no_training_add_mul_7:
.text.triton_poi_fused__native_batch_norm_legit_no_training_add_mul_7:
[----:B------:R-:W-:Y:S01]  /*0000*/  LDC R1, c[0x0][0x28] ;  /* 0x00000a00ff017b82 */ /* 0x000fe20000000800 */
[----:B------:R-:W1:Y:S07]  /*0010*/  S2R R0, SR_TID.X ;  /* 0x0000000000007919 */ /* 0x000e6e0000002100 */
[----:B------:R-:W2:Y:S01]  /*0020*/  LDC.64 R34, c[0x0][0x240] ;  /* 0x00009000ff227b82 */ /* 0x000ea20000000a00 */
[----:B------:R-:W-:Y:S01]  /*0030*/  ULDC.64 UR4, c[0x0][0x208] ;  /* 0x0000820000047ab9 */ /* 0x000fe20000000a00 */
[----:B------:R-:W3:Y:S06]  /*0040*/  S2R R3, SR_CTAID.X ;  /* 0x0000000000037919 */ /* 0x000eec0000002500 */
[----:B------:R-:W4:Y:S08]  /*0050*/  LDC.64 R26, c[0x0][0x238] ;  /* 0x00008e00ff1a7b82 */ /* 0x000f300000000a00 */
[----:B------:R-:W5:Y:S08]  /*0060*/  LDC.64 R44, c[0x0][0x230] ;  /* 0x00008c00ff2c7b82 */ /* 0x000f700000000a00 */
[----:B------:R-:W5:Y:S01]  /*0070*/  LDC.64 R38, c[0x0][0x248] ;  /* 0x00009200ff267b82 */ /* 0x000f620000000a00 */
[----:B-1----:R-:W-:-:S07]  /*0080*/  SHF.L.U32 R0, R0, 0x2, RZ ;  /* 0x0000000200007819 */ /* 0x002fce00000006ff */
[----:B------:R-:W1:Y:S01]  /*0090*/  LDC.64 R36, c[0x0][0x250] ;  /* 0x00009400ff247b82 */ /* 0x000e620000000a00 */
[----:B------:R-:W-:-:S04]  /*00a0*/  LOP3.LUT R0, R0, 0x1fc, RZ, 0xc0, !PT ;  /* 0x000001fc00007812 */ /* 0x000fc800078ec0ff */
[----:B---3--:R-:W-:Y:S01]  /*00b0*/  LEA R40, R3, R0, 0xa ;  /* 0x0000000003287211 */ /* 0x008fe200078e50ff */
[----:B------:R-:W-:Y:S02]  /*00c0*/  HFMA2.MMA R28, -RZ, RZ, 1.625, 0 ;  /* 0x3e800000ff1c7435 */ /* 0x000fe400000001ff */
[----:B------:R-:W3:Y:S02]  /*00d0*/  LDC.64 R32, c[0x0][0x218] ;  /* 0x00008600ff207b82 */ /* 0x000ee40000000a00 */
[----:B------:R-:W-:-:S05]  /*00e0*/  IMAD.HI R0, R40, 0x38e38e39, RZ ;  /* 0x38e38e3928007827 */ /* 0x000fca00078e02ff */
[----:B------:R-:W-:Y:S01]  /*00f0*/  SHF.R.U32.HI R3, RZ, 0x1f, R0 ;  /* 0x0000001fff037819 */ /* 0x000fe20000011600 */
[----:B------:R-:W3:Y:S03]  /*0100*/  LDC.64 R30, c[0x0][0x210] ;  /* 0x00008400ff1e7b82 */ /* 0x000ee60000000a00 */
[----:B------:R-:W-:-:S05]  /*0110*/  LEA.HI.SX32 R3, R0, R3, 0x18 ;  /* 0x0000000300037211 */ /* 0x000fca00078fc2ff */
[----:B------:R-:W-:Y:S01]  /*0120*/  IMAD R3, R3, -0x480, R40 ;  /* 0xfffffb8003037824 */ /* 0x000fe200078e0228 */
[----:B------:R-:W3:Y:S03]  /*0130*/  LDC.64 R42, c[0x0][0x220] ;  /* 0x00008800ff2a7b82 */ /* 0x000ee60000000a00 */
[----:B--2---:R-:W-:-:S06]  /*0140*/  IMAD.WIDE R20, R3, 0x4, R34 ;  /* 0x0000000403147825 */ /* 0x004fcc00078e0222 */
[----:B------:R-:W2:Y:S01]  /*0150*/  LDG.E.EL.128 R20, desc[UR4][R20.64] ;  /* 0x0000000414147981 */ /* 0x000ea2000c2e1d00 */
[----:B----4-:R-:W-:-:S04]  /*0160*/  IMAD.WIDE R12, R3, 0x4, R26 ;  /* 0x00000004030c7825 */ /* 0x010fc800078e021a */
[----:B-----5:R-:W-:Y:S02]  /*0170*/  IMAD.WIDE R44, R40, 0x4, R44 ;  /* 0x00000004282c7825 */ /* 0x020fe400078e022c */
[----:B------:R-:W4:Y:S04]  /*0180*/  LDG.E.EL.128 R12, desc[UR4][R12.64] ;  /* 0x000000040c0c7981 */ /* 0x000f28000c2e1d00 */
[----:B------:R-:W4:Y:S01]  /*0190*/  LDG.E.128 R8, desc[UR4][R44.64] ;  /* 0x000000042c087981 */ /* 0x000f22000c1e1d00 */
[----:B0-----:R-:W-:-:S04]  /*01a0*/  IMAD.WIDE R4, R3, 0x4, R38 ;  /* 0x0000000403047825 */ /* 0x001fc800078e0226 */
[----:B-1----:R-:W-:Y:S02]  /*01b0*/  IMAD.WIDE R16, R3, 0x4, R36 ;  /* 0x0000000403107825 */ /* 0x002fe400078e0224 */
[----:B------:R-:W5:Y:S04]  /*01c0*/  LDG.E.EL.128 R4, desc[UR4][R4.64] ;  /* 0x0000000404047981 */ /* 0x000f68000c2e1d00 */
[----:B------:R-:W5:Y:S01]  /*01d0*/  LDG.E.EL.128 R16, desc[UR4][R16.64] ;  /* 0x0000000410107981 */ /* 0x000f62000c2e1d00 */
[----:B---3--:R-:W-:-:S04]  /*01e0*/  IMAD.WIDE R32, R40, 0x4, R32 ;  /* 0x0000000428207825 */ /* 0x008fc800078e0220 */
[----:B------:R-:W-:-:S04]  /*01f0*/  IMAD.WIDE R30, R40, 0x4, R30 ;  /* 0x00000004281e7825 */ /* 0x000fc800078e021e */
[----:B------:R-:W-:-:S04]  /*0200*/  IMAD.WIDE R42, R40, 0x4, R42 ;  /* 0x00000004282a7825 */ /* 0x000fc800078e022a */
[----:B--2---:R-:W-:Y:S01]  /*0210*/  FADD R2, R20, 9.9999997473787516356e-06 ;  /* 0x3727c5ac14027421 */ /* 0x004fe20000000000 */
[----:B------:R-:W-:Y:S01]  /*0220*/  FADD R22, R22, 9.9999997473787516356e-06 ;  /* 0x3727c5ac16167421 */ /* 0x000fe20000000000 */
[----:B------:R-:W-:-:S03]  /*0230*/  FADD R21, R21, 9.9999997473787516356e-06 ;  /* 0x3727c5ac15157421 */ /* 0x000fc60000000000 */
[----:B------:R-:W0:Y:S08]  /*0240*/  MUFU.SQRT R20, R22 ;  /* 0x0000001600147308 */ /* 0x000e300000002000 */
[----:B------:R-:W1:Y:S01]  /*0250*/  MUFU.SQRT R2, R2 ;  /* 0x0000000200027308 */ /* 0x000e620000002000 */
[----:B------:R-:W-:-:S07]  /*0260*/  FADD R23, R23, 9.9999997473787516356e-06 ;  /* 0x3727c5ac17177421 */ /* 0x000fce0000000000 */
[----:B------:R-:W2:Y:S01]  /*0270*/  MUFU.SQRT R21, R21 ;  /* 0x0000001500157308 */ /* 0x000ea20000002000 */
[----:B0-----:R-:W-:Y:S02]  /*0280*/  FSETP.GT.AND P3, PT, R20, 8.50705917302346158658e+37, PT ;  /* 0x7e8000001400780b */ /* 0x001fe40003f64000 */
[----:B-1----:R-:W-:-:S05]  /*0290*/  FSETP.GT.AND P6, PT, R2, 8.50705917302346158658e+37, PT ;  /* 0x7e8000000200780b */ /* 0x002fca0003fc4000 */
[----:B------:R-:W0:Y:S01]  /*02a0*/  MUFU.SQRT R0, R23 ;  /* 0x0000001700007308 */ /* 0x000e220000002000 */
[----:B------:R-:W-:Y:S02]  /*02b0*/  FSETP.GEU.AND P4, PT, R2, 1.175494350822287508e-38, PT ;  /* 0x008000000200780b */ /* 0x000fe40003f8e000 */
[C---:B------:R-:W-:Y:S02]  /*02c0*/  FSETP.GEU.AND P1, PT, R20.reuse, 1.175494350822287508e-38, PT ;  /* 0x008000001400780b */ /* 0x040fe40003f2e000 */
[C---:B--2---:R-:W-:Y:S02]  /*02d0*/  FSETP.GT.AND P5, PT, R21.reuse, 8.50705917302346158658e+37, PT ;  /* 0x7e8000001500780b */ /* 0x044fe40003fa4000 */
[----:B------:R-:W-:Y:S01]  /*02e0*/  FSETP.GEU.AND P2, PT, R21, 1.175494350822287508e-38, PT ;  /* 0x008000001500780b */ /* 0x000fe20003f4e000 */
[----:B------:R-:W-:Y:S01]  /*02f0*/  @P3 FMUL R20, R20, 0.25 ;  /* 0x3e80000014143820 */ /* 0x000fe20000400000 */
[----:B------:R-:W-:Y:S01]  /*0300*/  @P6 FMUL R2, R2, 0.25 ;  /* 0x3e80000002026820 */ /* 0x000fe20000400000 */
[----:B0-----:R-:W-:-:S04]  /*0310*/  FSETP.GT.AND P0, PT, R0, 8.50705917302346158658e+37, PT ;  /* 0x7e8000000000780b */ /* 0x001fc80003f04000 */
[----:B------:R-:W-:Y:S01]  /*0320*/  @!P4 FMUL R2, R2, 16777216 ;  /* 0x4b8000000202c820 */ /* 0x000fe20000400000 */
[----:B------:R-:W-:Y:S01]  /*0330*/  FSEL R3, R28, 1, P6 ;  /* 0x3f8000001c037808 */ /* 0x000fe20003000000 */
[----:B------:R-:W-:Y:S01]  /*0340*/  @!P1 FMUL R20, R20, 16777216 ;  /* 0x4b80000014149820 */ /* 0x000fe20000400000 */
[----:B------:R-:W-:Y:S01]  /*0350*/  FSETP.GEU.AND P6, PT, R0, 1.175494350822287508e-38, PT ;  /* 0x008000000000780b */ /* 0x000fe20003fce000 */
[----:B------:R-:W-:Y:S02]  /*0360*/  @P5 FMUL R21, R21, 0.25 ;  /* 0x3e80000015155820 */ /* 0x000fe40000400000 */
[----:B------:R-:W0:Y:S02]  /*0370*/  MUFU.RCP R2, R2 ;  /* 0x0000000200027308 */ /* 0x000e240000001000 */
[----:B------:R-:W-:Y:S01]  /*0380*/  @!P2 FMUL R21, R21, 16777216 ;  /* 0x4b8000001515a820 */ /* 0x000fe20000400000 */
[----:B----4-:R-:W-:-:S05]  /*0390*/  FADD R11, R11, -R15 ;  /* 0x8000000f0b0b7221 */ /* 0x010fca0000000000 */
[----:B------:R-:W1:Y:S01]  /*03a0*/  MUFU.RCP R20, R20 ;  /* 0x0000001400147308 */ /* 0x000e620000001000 */
[----:B------:R-:W-:Y:S01]  /*03b0*/  @P0 FMUL R0, R0, 0.25 ;  /* 0x3e80000000000820 */ /* 0x000fe20000400000 */
[----:B------:R-:W-:Y:S01]  /*03c0*/  FSEL R15, R28, 1, P3 ;  /* 0x3f8000001c0f7808 */ /* 0x000fe20001800000 */
[----:B------:R-:W-:Y:S02]  /*03d0*/  FADD R8, R8, -R12 ;  /* 0x8000000c08087221 */ /* 0x000fe40000000000 */
[----:B------:R-:W-:-:S03]  /*03e0*/  @!P6 FMUL R0, R0, 16777216 ;  /* 0x4b8000000000e820 */ /* 0x000fc60000400000 */
[----:B------:R-:W2:Y:S01]  /*03f0*/  MUFU.RCP R21, R21 ;  /* 0x0000001500157308 */ /* 0x000ea20000001000 */
[----:B------:R-:W-:Y:S01]  /*0400*/  @!P4 FMUL R3, R3, 16777216 ;  /* 0x4b8000000303c820 */ /* 0x000fe20000400000 */
[----:B------:R-:W-:Y:S01]  /*0410*/  FSEL R12, R28, 1, P5 ;  /* 0x3f8000001c0c7808 */ /* 0x000fe20002800000 */
[----:B------:R-:W-:Y:S01]  /*0420*/  @!P1 FMUL R15, R15, 16777216 ;  /* 0x4b8000000f0f9820 */ /* 0x000fe20000400000 */
[----:B------:R-:W-:Y:S01]  /*0430*/  FADD R9, R9, -R13 ;  /* 0x8000000d09097221 */ /* 0x000fe20000000000 */
[----:B0-----:R-:W-:-:S03]  /*0440*/  FMUL R13, R2, R3 ;  /* 0x00000003020d7220 */ /* 0x001fc60000400000 */
[----:B------:R0:W3:Y:S01]  /*0450*/  MUFU.RCP R24, R0 ;  /* 0x0000000000187308 */ /* 0x0000e20000001000 */
[----:B-1----:R-:W-:Y:S01]  /*0460*/  FMUL R3, R20, R15 ;  /* 0x0000000f14037220 */ /* 0x002fe20000400000 */
[----:B------:R-:W-:Y:S01]  /*0470*/  @!P2 FMUL R12, R12, 16777216 ;  /* 0x4b8000000c0ca820 */ /* 0x000fe20000400000 */
[----:B------:R-:W-:Y:S02]  /*0480*/  IADD3 R20, R40, 0x200, RZ ;  /* 0x0000020028147810 */ /* 0x000fe40007ffe0ff */
[----:B------:R-:W-:Y:S01]  /*0490*/  FSEL R23, R28, 1, P0 ;  /* 0x3f8000001c177808 */ /* 0x000fe20000000000 */
[----:B--2---:R-:W-:Y:S02]  /*04a0*/  FMUL R2, R21, R12 ;  /* 0x0000000c15027220 */ /* 0x004fe40000400000 */
[----:B------:R-:W-:-:S04]  /*04b0*/  IMAD.HI R21, R20, 0x38e38e39, RZ ;  /* 0x38e38e3914157827 */ /* 0x000fc800078e02ff */
[----:B------:R-:W-:Y:S01]  /*04c0*/  @!P6 FMUL R23, R23, 16777216 ;  /* 0x4b8000001717e820 */ /* 0x000fe20000400000 */
[----:B------:R-:W-:Y:S01]  /*04d0*/  FADD R10, R10, -R14 ;  /* 0x8000000e0a0a7221 */ /* 0x000fe20000000000 */
[----:B------:R-:W-:Y:S01]  /*04e0*/  FMUL R13, R8, R13 ;  /* 0x0000000d080d7220 */ /* 0x000fe20000400000 */
[----:B0-----:R-:W-:Y:S01]  /*04f0*/  SHF.R.U32.HI R0, RZ, 0x1f, R21 ;  /* 0x0000001fff007819 */ /* 0x001fe20000011615 */
[----:B---3--:R-:W-:Y:S01]  /*0500*/  FMUL R24, R24, R23 ;  /* 0x0000001718187220 */ /* 0x008fe20000400000 */
[----:B------:R-:W-:Y:S02]  /*0510*/  FMUL R2, R9, R2 ;  /* 0x0000000209027220 */ /* 0x000fe40000400000 */
[----:B------:R-:W-:Y:S01]  /*0520*/  LEA.HI.SX32 R21, R21, R0, 0x18 ;  /* 0x0000000015157211 */ /* 0x000fe200078fc2ff */
[----:B------:R-:W-:Y:S01]  /*0530*/  FMUL R3, R10, R3 ;  /* 0x000000030a037220 */ /* 0x000fe20000400000 */
[----:B------:R-:W-:Y:S01]  /*0540*/  FMUL R24, R11, R24 ;  /* 0x000000180b187220 */ /* 0x000fe20000400000 */
[----:B-----5:R-:W-:Y:S01]  /*0550*/  FFMA R0, R4, R13, R16 ;  /* 0x0000000d04007223 */ /* 0x020fe20000000010 */
[----:B------:R-:W2:Y:S04]  /*0560*/  LDG.E.128 R8, desc[UR4][R32.64] ;  /* 0x0000000420087981 */ /* 0x000ea8000c1e1d00 */
[----:B------:R-:W2:Y:S01]  /*0570*/  LDG.E.128 R12, desc[UR4][R30.64] ;  /* 0x000000041e0c7981 */ /* 0x000ea2000c1e1d00 */
[----:B------:R-:W-:Y:S01]  /*0580*/  FFMA R2, R5, R2, R17 ;  /* 0x0000000205027223 */ /* 0x000fe20000000011 */
[----:B------:R-:W-:-:S02]  /*0590*/  IMAD R5, R21, -0x480, R20 ;  /* 0xfffffb8015057824 */ /* 0x000fc400078e0214 */
[----:B------:R-:W-:Y:S01]  /*05a0*/  FFMA R3, R6, R3, R18 ;  /* 0x0000000306037223 */ /* 0x000fe20000000012 */
[----:B------:R-:W-:Y:S01]  /*05b0*/  FFMA R24, R7, R24, R19 ;  /* 0x0000001807187223 */ /* 0x000fe20000000013 */
[----:B------:R-:W-:-:S04]  /*05c0*/  IMAD.WIDE R26, R5, 0x4, R26 ;  /* 0x00000004051a7825 */ /* 0x000fc800078e021a */
[----:B------:R-:W-:-:S04]  /*05d0*/  IMAD.WIDE R34, R5, 0x4, R34 ;  /* 0x0000000405227825 */ /* 0x000fc800078e0222 */
[----:B------:R-:W-:-:S04]  /*05e0*/  IMAD.WIDE R38, R5, 0x4, R38 ;  /* 0x0000000405267825 */ /* 0x000fc800078e0226 */
[----:B------:R-:W-:Y:S02]  /*05f0*/  IMAD.WIDE R36, R5, 0x4, R36 ;  /* 0x0000000405247825 */ /* 0x000fe400078e0224 */
[----:B------:R-:W3:Y:S02]  /*0600*/  LDG.E.128 R4, desc[UR4][R42.64] ;  /* 0x000000042a047981 */ /* 0x000ee4000c1e1d00 */
[----:B--2---:R-:W-:Y:S01]  /*0610*/  FADD R22, R11, R15 ;  /* 0x0000000f0b167221 */ /* 0x004fe20000000000 */
[----:B------:R-:W-:Y:S02]  /*0620*/  FADD R21, R10, R14 ;  /* 0x0000000e0a157221 */ /* 0x000fe40000000000 */
[----:B------:R-:W0:Y:S02]  /*0630*/  LDC.64 R10, c[0x0][0x228] ;  /* 0x00008a00ff0a7b82 */ /* 0x000e240000000a00 */
[----:B0-----:R-:W-:-:S05]  /*0640*/  IMAD.WIDE R40, R40, 0x4, R10 ;  /* 0x0000000428287825 */ /* 0x001fca00078e020a */
[----:B------:R-:W2:Y:S01]  /*0650*/  LDG.E.128 R16, desc[UR4][R40.64] ;  /* 0x0000000428107981 */ /* 0x000ea2000c1e1d00 */
[----:B------:R-:W-:Y:S01]  /*0660*/  FADD R20, R9, R13 ;  /* 0x0000000d09147221 */ /* 0x000fe20000000000 */
[----:B------:R-:W-:Y:S02]  /*0670*/  FADD R29, R8, R12 ;  /* 0x0000000c081d7221 */ /* 0x000fe40000000000 */
[----:B------:R-:W4:Y:S01]  /*0680*/  LDG.E.EL.128 R12, desc[UR4][R34.64] ;  /* 0x00000004220c7981 */ /* 0x000f22000c2e1d00 */
[----:B---3--:R-:W-:Y:S01]  /*0690*/  FADD R22, R7, R22 ;  /* 0x0000001607167221 */ /* 0x008fe20000000000 */
[----:B------:R-:W-:Y:S01]  /*06a0*/  FADD R21, R6, R21 ;  /* 0x0000001506157221 */ /* 0x000fe20000000000 */
[----:B------:R-:W-:Y:S01]  /*06b0*/  FADD R20, R5, R20 ;  /* 0x0000001405147221 */ /* 0x000fe20000000000 */
[----:B------:R-:W-:Y:S01]  /*06c0*/  FADD R29, R4, R29 ;  /* 0x0000001d041d7221 */ /* 0x000fe20000000000 */
[----:B------:R0:W3:Y:S04]  /*06d0*/  LDG.E.EL.128 R8, desc[UR4][R26.64] ;  /* 0x000000041a087981 */ /* 0x0000e8000c2e1d00 */
[----:B------:R-:W3:Y:S01]  /*06e0*/  LDG.E.128 R4, desc[UR4][R44.64+0x800] ;  /* 0x000800042c047981 */ /* 0x000ee2000c1e1d00 */
[----:B--2---:R-:W-:Y:S01]  /*06f0*/  FADD R25, R19, R22 ;  /* 0x0000001613197221 */ /* 0x004fe20000000000 */
[----:B0-----:R-:W-:Y:S01]  /*0700*/  FADD R26, R18, R21 ;  /* 0x00000015121a7221 */ /* 0x001fe20000000000 */
[----:B------:R-:W-:Y:S01]  /*0710*/  FADD R27, R17, R20 ;  /* 0x00000014111b7221 */ /* 0x000fe20000000000 */
[----:B------:R-:W-:Y:S01]  /*0720*/  FADD R29, R16, R29 ;  /* 0x0000001d101d7221 */ /* 0x000fe20000000000 */
[----:B------:R-:W2:Y:S04]  /*0730*/  LDG.E.128 R20, desc[UR4][R30.64+0x800] ;  /* 0x000800041e147981 */ /* 0x000ea8000c1e1d00 */
[----:B------:R0:W2:Y:S01]  /*0740*/  LDG.E.128 R16, desc[UR4][R32.64+0x800] ;  /* 0x0008000420107981 */ /* 0x0000a2000c1e1d00 */
[----:B----4-:R-:W-:Y:S01]  /*0750*/  FADD R12, R12, 9.9999997473787516356e-06 ;  /* 0x3727c5ac0c0c7421 */ /* 0x010fe20000000000 */
[----:B---3--:R-:W-:-:S03]  /*0760*/  FADD R4, R4, -R8 ;  /* 0x8000000804047221 */ /* 0x008fc60000000000 */
[----:B------:R-:W1:Y:S02]  /*0770*/  MUFU.SQRT R8, R12 ;  /* 0x0000000c00087308 */ /* 0x000e640000002000 */
[C---:B-1----:R-:W-:Y:S02]  /*0780*/  FSETP.GT.AND P0, PT, R8.reuse, 8.50705917302346158658e+37, PT ;  /* 0x7e8000000800780b */ /* 0x042fe40003f04000 */
[----:B------:R-:W-:Y:S01]  /*0790*/  FSETP.GEU.AND P1, PT, R8, 1.175494350822287508e-38, PT ;  /* 0x008000000800780b */ /* 0x000fe20003f2e000 */
[----:B------:R-:W-:Y:S01]  /*07a0*/  FADD R13, R13, 9.9999997473787516356e-06 ;  /* 0x3727c5ac0d0d7421 */ /* 0x000fe20000000000 */
[----:B------:R-:W-:-:S09]  /*07b0*/  FADD R5, R5, -R9 ;  /* 0x8000000905057221 */ /* 0x000fd20000000000 */
[----:B------:R-:W-:-:S04]  /*07c0*/  @P0 FMUL R8, R8, 0.25 ;  /* 0x3e80000008080820 */ /* 0x000fc80000400000 */
[----:B------:R-:W-:Y:S01]  /*07d0*/  @!P1 FMUL R8, R8, 16777216 ;  /* 0x4b80000008089820 */ /* 0x000fe20000400000 */
[----:B------:R-:W1:Y:S01]  /*07e0*/  MUFU.SQRT R9, R13 ;  /* 0x0000000d00097308 */ /* 0x000e620000002000 */
[----:B------:R-:W-:Y:S01]  /*07f0*/  FADD R6, R6, -R10 ;  /* 0x8000000a06067221 */ /* 0x000fe20000000000 */
[----:B------:R-:W-:-:S06]  /*0800*/  FSEL R10, R28, 1, P0 ;  /* 0x3f8000001c0a7808 */ /* 0x000fcc0000000000 */
[----:B------:R-:W3:Y:S01]  /*0810*/  MUFU.RCP R35, R8 ;  /* 0x0000000800237308 */ /* 0x000ee20000001000 */
[----:B------:R-:W-:Y:S01]  /*0820*/  @!P1 FMUL R10, R10, 16777216 ;  /* 0x4b8000000a0a9820 */ /* 0x000fe20000400000 */
[----:B------:R-:W-:Y:S01]  /*0830*/  FADD R14, R14, 9.9999997473787516356e-06 ;  /* 0x3727c5ac0e0e7421 */ /* 0x000fe20000000000 */
[C---:B-1----:R-:W-:Y:S02]  /*0840*/  FSETP.GT.AND P0, PT, R9.reuse, 8.50705917302346158658e+37, PT ;  /* 0x7e8000000900780b */ /* 0x042fe40003f04000 */
[----:B------:R-:W-:Y:S01]  /*0850*/  FSETP.GEU.AND P1, PT, R9, 1.175494350822287508e-38, PT ;  /* 0x008000000900780b */ /* 0x000fe20003f2e000 */
[----:B---3--:R-:W-:Y:S02]  /*0860*/  FMUL R35, R35, R10 ;  /* 0x0000000a23237220 */ /* 0x008fe40000400000 */
[----:B------:R-:W1:Y:S01]  /*0870*/  MUFU.SQRT R10, R14 ;  /* 0x0000000e000a7308 */ /* 0x000e620000002000 */
[----:B------:R-:W-:-:S07]  /*0880*/  FSEL R8, R28, 1, P0 ;  /* 0x3f8000001c087808 */ /* 0x000fce0000000000 */
[----:B------:R-:W-:Y:S02]  /*0890*/  @P0 FMUL R9, R9, 0.25 ;  /* 0x3e80000009090820 */ /* 0x000fe40000400000 */
[----:B------:R-:W-:Y:S02]  /*08a0*/  @!P1 FMUL R8, R8, 16777216 ;  /* 0x4b80000008089820 */ /* 0x000fe40000400000 */
[----:B------:R-:W-:Y:S01]  /*08b0*/  @!P1 FMUL R9, R9, 16777216 ;  /* 0x4b80000009099820 */ /* 0x000fe20000400000 */
[C---:B-1----:R-:W-:Y:S02]  /*08c0*/  FSETP.GT.AND P0, PT, R10.reuse, 8.50705917302346158658e+37, PT ;  /* 0x7e8000000a00780b */ /* 0x042fe40003f04000 */
[----:B------:R-:W-:-:S11]  /*08d0*/  FSETP.GEU.AND P1, PT, R10, 1.175494350822287508e-38, PT ;  /* 0x008000000a00780b */ /* 0x000fd60003f2e000 */
[----:B------:R-:W-:-:S04]  /*08e0*/  @P0 FMUL R10, R10, 0.25 ;  /* 0x3e8000000a0a0820 */ /* 0x000fc80000400000 */
[----:B------:R-:W-:-:S04]  /*08f0*/  @!P1 FMUL R10, R10, 16777216 ;  /* 0x4b8000000a0a9820 */ /* 0x000fc80000400000 */
[----:B0-----:R-:W0:Y:S01]  /*0900*/  MUFU.RCP R33, R10 ;  /* 0x0000000a00217308 */ /* 0x001e220000001000 */
[----:B------:R-:W-:Y:S01]  /*0910*/  FSEL R12, R28, 1, P0 ;  /* 0x3f8000001c0c7808 */ /* 0x000fe20000000000 */
[----:B------:R-:W-:-:S04]  /*0920*/  FADD R15, R15, 9.9999997473787516356e-06 ;  /* 0x3727c5ac0f0f7421 */ /* 0x000fc80000000000 */
[----:B------:R-:W-:-:S04]  /*0930*/  @!P1 FMUL R12, R12, 16777216 ;  /* 0x4b8000000c0c9820 */ /* 0x000fc80000400000 */
[----:B0-----:R-:W-:Y:S02]  /*0940*/  FMUL R33, R33, R12 ;  /* 0x0000000c21217220 */ /* 0x001fe40000400000 */
[----:B------:R-:W0:Y:S02]  /*0950*/  MUFU.SQRT R12, R15 ;  /* 0x0000000f000c7308 */ /* 0x000e240000002000 */
[C---:B0-----:R-:W-:Y:S02]  /*0960*/  FSETP.GT.AND P0, PT, R12.reuse, 8.50705917302346158658e+37, PT ;  /* 0x7e8000000c00780b */ /* 0x041fe40003f04000 */
[----:B------:R-:W-:-:S04]  /*0970*/  FSETP.GEU.AND P1, PT, R12, 1.175494350822287508e-38, PT ;  /* 0x008000000c00780b */ /* 0x000fc80003f2e000 */
[----:B------:R-:W0:Y:S07]  /*0980*/  MUFU.RCP R9, R9 ;  /* 0x0000000900097308 */ /* 0x000e2e0000001000 */
[----:B------:R-:W-:-:S04]  /*0990*/  @P0 FMUL R12, R12, 0.25 ;  /* 0x3e8000000c0c0820 */ /* 0x000fc80000400000 */
[----:B------:R-:W-:Y:S01]  /*09a0*/  @!P1 FMUL R12, R12, 16777216 ;  /* 0x4b8000000c0c9820 */ /* 0x000fe20000400000 */
[----:B0-----:R-:W-:-:S05]  /*09b0*/  FMUL R8, R9, R8 ;  /* 0x0000000809087220 */ /* 0x001fca0000400000 */
[----:B------:R-:W0:Y:S01]  /*09c0*/  MUFU.RCP R12, R12 ;  /* 0x0000000c000c7308 */ /* 0x000e220000001000 */
[----:B------:R-:W-:Y:S01]  /*09d0*/  FSEL R9, R28, 1, P0 ;  /* 0x3f8000001c097808 */ /* 0x000fe20000000000 */
[----:B------:R-:W-:-:S04]  /*09e0*/  FADD R7, R7, -R11 ;  /* 0x8000000b07077221 */ /* 0x000fc80000000000 */
[----:B------:R-:W-:Y:S01]  /*09f0*/  @!P1 FMUL R9, R9, 16777216 ;  /* 0x4b80000009099820 */ /* 0x000fe20000400000 */
[----:B------:R-:W-:Y:S01]  /*0a00*/  FMUL R28, R5, R8 ;  /* 0x00000008051c7220 */ /* 0x000fe20000400000 */
[----:B------:R-:W-:Y:S01]  /*0a10*/  FMUL R35, R4, R35 ;  /* 0x0000002304237220 */ /* 0x000fe20000400000 */
[----:B------:R-:W-:Y:S01]  /*0a20*/  FMUL R33, R6, R33 ;  /* 0x0000002106217220 */ /* 0x000fe20000400000 */
[----:B0-----:R-:W-:Y:S02]  /*0a30*/  FMUL R32, R12, R9 ;  /* 0x000000090c207220 */ /* 0x001fe40000400000 */
[----:B------:R-:W3:Y:S02]  /*0a40*/  LDG.E.128 R8, desc[UR4][R42.64+0x800] ;  /* 0x000800042a087981 */ /* 0x000ee4000c1e1d00 */
[----:B------:R-:W-:Y:S02]  /*0a50*/  FMUL R32, R7, R32 ;  /* 0x0000002007207220 */ /* 0x000fe40000400000 */
[----:B------:R-:W4:Y:S04]  /*0a60*/  LDG.E.128 R4, desc[UR4][R40.64+0x800] ;  /* 0x0008000428047981 */ /* 0x000f28000c1e1d00 */
[----:B------:R-:W5:Y:S01]  /*0a70*/  LDG.E.EL.128 R12, desc[UR4][R38.64] ;  /* 0x00000004260c7981 */ /* 0x000f62000c2e1d00 */
[----:B--2---:R-:W-:Y:S01]  /*0a80*/  FADD R34, R19, R23 ;  /* 0x0000001713227221 */ /* 0x004fe20000000000 */
[----:B------:R-:W-:Y:S01]  /*0a90*/  FADD R23, R18, R22 ;  /* 0x0000001612177221 */ /* 0x000fe20000000000 */
[----:B------:R-:W-:Y:S01]  /*0aa0*/  FADD R22, R17, R21 ;  /* 0x0000001511167221 */ /* 0x000fe20000000000 */
[----:B------:R-:W-:-:S02]  /*0ab0*/  FADD R21, R16, R20 ;  /* 0x0000001410157221 */ /* 0x000fc40000000000 */
[----:B------:R-:W5:Y:S01]  /*0ac0*/  LDG.E.EL.128 R16, desc[UR4][R36.64] ;  /* 0x0000000424107981 */ /* 0x000f62000c2e1d00 */
[----:B---3--:R-:W-:Y:S01]  /*0ad0*/  FADD R34, R11, R34 ;  /* 0x000000220b227221 */ /* 0x008fe20000000000 */
[----:B------:R-:W-:Y:S01]  /*0ae0*/  FADD R23, R10, R23 ;  /* 0x000000170a177221 */ /* 0x000fe20000000000 */
[----:B------:R-:W-:Y:S01]  /*0af0*/  FADD R22, R9, R22 ;  /* 0x0000001609167221 */ /* 0x000fe20000000000 */
[----:B------:R-:W-:Y:S01]  /*0b00*/  FADD R21, R8, R21 ;  /* 0x0000001508157221 */ /* 0x000fe20000000000 */
[----:B----4-:R-:W-:Y:S01]  /*0b10*/  FADD R8, R7, R34 ;  /* 0x0000002207087221 */ /* 0x010fe20000000000 */
[----:B------:R-:W-:Y:S01]  /*0b20*/  FADD R9, R6, R23 ;  /* 0x0000001706097221 */ /* 0x000fe20000000000 */
[----:B------:R-:W-:Y:S01]  /*0b30*/  FADD R22, R5, R22 ;  /* 0x0000001605167221 */ /* 0x000fe20000000000 */
[----:B------:R-:W-:Y:S01]  /*0b40*/  FADD R21, R4, R21 ;  /* 0x0000001504157221 */ /* 0x000fe20000000000 */
[----:B------:R-:W-:Y:S01]  /*0b50*/  FADD R4, R29, R0 ;  /* 0x000000001d047221 */ /* 0x000fe20000000000 */
[----:B------:R-:W-:Y:S01]  /*0b60*/  FADD R5, R27, R2 ;  /* 0x000000021b057221 */ /* 0x000fe20000000000 */
[----:B------:R-:W-:Y:S01]  /*0b70*/  FADD R6, R26, R3 ;  /* 0x000000031a067221 */ /* 0x000fe20000000000 */
[----:B------:R-:W-:-:S05]  /*0b80*/  FADD R7, R25, R24 ;  /* 0x0000001819077221 */ /* 0x000fca0000000000 */
[----:B------:R-:W-:Y:S01]  /*0b90*/  STG.E.128 desc[UR4][R30.64], R4 ;  /* 0x000000041e007986 */ /* 0x000fe2000c101d04 */
[----:B-----5:R-:W-:Y:S01]  /*0ba0*/  FFMA R12, R12, R35, R16 ;  /* 0x000000230c0c7223 */ /* 0x020fe20000000010 */
[----:B------:R-:W-:Y:S01]  /*0bb0*/  FFMA R13, R13, R28, R17 ;  /* 0x0000001c0d0d7223 */ /* 0x000fe20000000011 */
[----:B------:R-:W-:Y:S01]  /*0bc0*/  FFMA R14, R14, R33, R18 ;  /* 0x000000210e0e7223 */ /* 0x000fe20000000012 */
[----:B------:R-:W-:Y:S01]  /*0bd0*/  FFMA R15, R15, R32, R19 ;  /* 0x000000200f0f7223 */ /* 0x000fe20000000013 */
[----:B------:R-:W-:Y:S01]  /*0be0*/  FADD R12, R21, R12 ;  /* 0x0000000c150c7221 */ /* 0x000fe20000000000 */
[----:B------:R-:W-:Y:S01]  /*0bf0*/  FADD R13, R22, R13 ;  /* 0x0000000d160d7221 */ /* 0x000fe20000000000 */
[----:B------:R-:W-:Y:S01]  /*0c00*/  FADD R14, R9, R14 ;  /* 0x0000000e090e7221 */ /* 0x000fe20000000000 */
[----:B------:R-:W-:-:S05]  /*0c10*/  FADD R15, R8, R15 ;  /* 0x0000000f080f7221 */ /* 0x000fca0000000000 */
[----:B------:R-:W-:Y:S01]  /*0c20*/  STG.E.128 desc[UR4][R30.64+0x800], R12 ;  /* 0x0008000c1e007986 */ /* 0x000fe2000c101d04 */
[----:B------:R-:W-:Y:S05]  /*0c30*/  EXIT ;  /* 0x000000000000794d */ /* 0x000fea0003800000 */
.L_x_0:
[----:B------:R-:W-:-:S00]  /*0c40*/  BRA `(.L_x_0) ;  /* 0xfffffffc00fc7947 */ /* 0x000fc0000383ffff */
[----:B------:R-:W-:-:S00]  /*0c50*/  NOP ;  /* 0x0000000000007918 */ /* 0x000fc00000000000 */
        /* <DEDUP_REMOVED lines=10> */
.L_x_1:


//--------------------- .nv.global.init           --------------------------
	.section	.nv.global.init,"aw",@progbits
.nv.global.init:
	.type		_$_str,@object
	.size		_$_str,(_$_str_$_2 - _$_str)
_$_str:
        /*0000*/ 	.byte	0x5f, 0x5f, 0x43, 0x55, 0x44, 0x41, 0x5f, 0x46, 0x54, 0x5a, 0x00
	.type		_$_str_$_2,@object
	.size		_$_str_$_2,(.L_1 - _$_str_$_2)
_$_str_$_2:
        /*000b*/ 	.byte	0x5f, 0x5f, 0x43, 0x55, 0x44, 0x41, 0x5f, 0x50, 0x52, 0x45, 0x43, 0x5f, 0x53, 0x51, 0x52, 0x54
        /*001b*/ 	.byte	0x00
.L_1:


//--------------------- .nv.constant0.triton_poi_fused__native_batch_norm_legit_no_training_add_mul_7 --------------------------
	.section	.nv.constant0.triton_poi_fused__native_batch_norm_legit_no_training_add_mul_7,"a",@progbits
	.sectionflags	@""
	.align	4
.nv.constant0.triton_poi_fused__native_batch_norm_legit_no_training_add_mul_7:
	.zero		604
